//
// Generated by NVIDIA NVVM Compiler
//
// Compiler Build ID: CL-36424714
// Cuda compilation tools, release 13.0, V13.0.88
// Based on NVVM 20.0.0
//

.version 9.0
.target sm_100
.address_size 64

	// .globl	_Z7reduce0PiiS_
.extern .shared .align 16 .b8 sdata[];

.visible .entry _Z7reduce0PiiS_(
	.param .u64 .ptr .align 1 _Z7reduce0PiiS__param_0,
	.param .u32 _Z7reduce0PiiS__param_1,
	.param .u64 .ptr .align 1 _Z7reduce0PiiS__param_2
)
{
	.reg .pred 	%p<6>;
	.reg .b32 	%r<25>;
	.reg .b64 	%rd<9>;

	ld.param.u64 	%rd1, [_Z7reduce0PiiS__param_0];
	ld.param.u32 	%r11, [_Z7reduce0PiiS__param_1];
	ld.param.u64 	%rd2, [_Z7reduce0PiiS__param_2];
	mov.u32 	%r1, %tid.x;
	mov.u32 	%r2, %ctaid.x;
	mov.u32 	%r3, %ntid.x;
	mad.lo.s32 	%r4, %r2, %r3, %r1;
	setp.ge.u32 	%p1, %r4, %r11;
	mov.b32 	%r23, 0;
	@%p1 bra 	$L__BB0_2;
	cvta.to.global.u64 	%rd3, %rd1;
	mul.wide.u32 	%rd4, %r4, 4;
	add.s64 	%rd5, %rd3, %rd4;
	ld.global.u32 	%r23, [%rd5];
$L__BB0_2:
	shl.b32 	%r12, %r1, 2;
	mov.u32 	%r13, sdata;
	add.s32 	%r7, %r13, %r12;
	st.shared.u32 	[%r7], %r23;
	bar.sync 	0;
	setp.lt.u32 	%p2, %r3, 2;
	@%p2 bra 	$L__BB0_7;
	mov.b32 	%r24, 1;
$L__BB0_4:
	shl.b32 	%r9, %r24, 1;
	add.s32 	%r15, %r9, -1;
	and.b32  	%r16, %r15, %r1;
	setp.ne.s32 	%p3, %r16, 0;
	@%p3 bra 	$L__BB0_6;
	shl.b32 	%r17, %r24, 2;
	add.s32 	%r18, %r7, %r17;
	ld.shared.u32 	%r19, [%r18];
	ld.shared.u32 	%r20, [%r7];
	add.s32 	%r21, %r20, %r19;
	st.shared.u32 	[%r7], %r21;
$L__BB0_6:
	bar.sync 	0;
	setp.lt.u32 	%p4, %r9, %r3;
	mov.u32 	%r24, %r9;
	@%p4 bra 	$L__BB0_4;
$L__BB0_7:
	setp.ne.s32 	%p5, %r1, 0;
	@%p5 bra 	$L__BB0_9;
	ld.shared.u32 	%r22, [sdata];
	cvta.to.global.u64 	%rd6, %rd2;
	mul.wide.u32 	%rd7, %r2, 4;
	add.s64 	%rd8, %rd6, %rd7;
	st.global.u32 	[%rd8], %r22;
$L__BB0_9:
	ret;

}
	// .globl	_Z7reduce1PiiS_
.visible .entry _Z7reduce1PiiS_(
	.param .u64 .ptr .align 1 _Z7reduce1PiiS__param_0,
	.param .u32 _Z7reduce1PiiS__param_1,
	.param .u64 .ptr .align 1 _Z7reduce1PiiS__param_2
)
{
	.reg .pred 	%p<6>;
	.reg .b32 	%r<22>;
	.reg .b64 	%rd<9>;

	ld.param.u64 	%rd1, [_Z7reduce1PiiS__param_0];
	ld.param.u32 	%r11, [_Z7reduce1PiiS__param_1];
	ld.param.u64 	%rd2, [_Z7reduce1PiiS__param_2];
	mov.u32 	%r1, %tid.x;
	mov.u32 	%r2, %ctaid.x;
	mov.u32 	%r21, %ntid.x;
	mad.lo.s32 	%r4, %r2, %r21, %r1;
	setp.ge.u32 	%p1, %r4, %r11;
	mov.b32 	%r20, 0;
	@%p1 bra 	$L__BB1_2;
	cvta.to.global.u64 	%rd3, %rd1;
	mul.wide.u32 	%rd4, %r4, 4;
	add.s64 	%rd5, %rd3, %rd4;
	ld.global.u32 	%r20, [%rd5];
$L__BB1_2:
	shl.b32 	%r12, %r1, 2;
	mov.u32 	%r13, sdata;
	add.s32 	%r7, %r13, %r12;
	st.shared.u32 	[%r7], %r20;
	bar.sync 	0;
	setp.lt.u32 	%p2, %r21, 2;
	@%p2 bra 	$L__BB1_6;
$L__BB1_3:
	shr.u32 	%r9, %r21, 1;
	setp.ge.u32 	%p3, %r1, %r9;
	@%p3 bra 	$L__BB1_5;
	shl.b32 	%r14, %r9, 2;
	add.s32 	%r15, %r7, %r14;
	ld.shared.u32 	%r16, [%r15];
	ld.shared.u32 	%r17, [%r7];
	add.s32 	%r18, %r17, %r16;
	st.shared.u32 	[%r7], %r18;
$L__BB1_5:
	bar.sync 	0;
	setp.gt.u32 	%p4, %r21, 3;
	mov.u32 	%r21, %r9;
	@%p4 bra 	$L__BB1_3;
$L__BB1_6:
	setp.ne.s32 	%p5, %r1, 0;
	@%p5 bra 	$L__BB1_8;
	ld.shared.u32 	%r19, [sdata];
	cvta.to.global.u64 	%rd6, %rd2;
	mul.wide.u32 	%rd7, %r2, 4;
	add.s64 	%rd8, %rd6, %rd7;
	st.global.u32 	[%rd8], %r19;
$L__BB1_8:
	ret;

}
	// .globl	_Z7reduce2PiiS_
.visible .entry _Z7reduce2PiiS_(
	.param .u64 .ptr .align 1 _Z7reduce2PiiS__param_0,
	.param .u32 _Z7reduce2PiiS__param_1,
	.param .u64 .ptr .align 1 _Z7reduce2PiiS__param_2
)
{
	.reg .pred 	%p<7>;
	.reg .b32 	%r<40>;
	.reg .b64 	%rd<9>;

	ld.param.u64 	%rd1, [_Z7reduce2PiiS__param_0];
	ld.param.u32 	%r11, [_Z7reduce2PiiS__param_1];
	ld.param.u64 	%rd2, [_Z7reduce2PiiS__param_2];
	mov.u32 	%r1, %tid.x;
	mov.u32 	%r2, %ctaid.x;
	mov.u32 	%r39, %ntid.x;
	mad.lo.s32 	%r4, %r2, %r39, %r1;
	setp.ge.u32 	%p1, %r4, %r11;
	mov.b32 	%r38, 0;
	@%p1 bra 	$L__BB2_2;
	cvta.to.global.u64 	%rd3, %rd1;
	mul.wide.u32 	%rd4, %r4, 4;
	add.s64 	%rd5, %rd3, %rd4;
	ld.global.u32 	%r38, [%rd5];
$L__BB2_2:
	shl.b32 	%r12, %r1, 2;
	mov.u32 	%r13, sdata;
	add.s32 	%r7, %r13, %r12;
	st.shared.u32 	[%r7], %r38;
	bar.sync 	0;
	setp.lt.u32 	%p2, %r39, 66;
	@%p2 bra 	$L__BB2_6;
$L__BB2_3:
	shr.u32 	%r9, %r39, 1;
	setp.ge.u32 	%p3, %r1, %r9;
	@%p3 bra 	$L__BB2_5;
	shl.b32 	%r14, %r9, 2;
	add.s32 	%r15, %r7, %r14;
	ld.shared.u32 	%r16, [%r15];
	ld.shared.u32 	%r17, [%r7];
	add.s32 	%r18, %r17, %r16;
	st.shared.u32 	[%r7], %r18;
$L__BB2_5:
	bar.sync 	0;
	setp.gt.u32 	%p4, %r39, 131;
	mov.u32 	%r39, %r9;
	@%p4 bra 	$L__BB2_3;
$L__BB2_6:
	setp.gt.u32 	%p5, %r1, 31;
	@%p5 bra 	$L__BB2_9;
	ld.volatile.shared.u32 	%r19, [%r7+128];
	ld.volatile.shared.u32 	%r20, [%r7];
	add.s32 	%r21, %r20, %r19;
	st.volatile.shared.u32 	[%r7], %r21;
	ld.volatile.shared.u32 	%r22, [%r7+64];
	ld.volatile.shared.u32 	%r23, [%r7];
	add.s32 	%r24, %r23, %r22;
	st.volatile.shared.u32 	[%r7], %r24;
	ld.volatile.shared.u32 	%r25, [%r7+32];
	ld.volatile.shared.u32 	%r26, [%r7];
	add.s32 	%r27, %r26, %r25;
	st.volatile.shared.u32 	[%r7], %r27;
	ld.volatile.shared.u32 	%r28, [%r7+16];
	ld.volatile.shared.u32 	%r29, [%r7];
	add.s32 	%r30, %r29, %r28;
	st.volatile.shared.u32 	[%r7], %r30;
	ld.volatile.shared.u32 	%r31, [%r7+8];
	ld.volatile.shared.u32 	%r32, [%r7];
	add.s32 	%r33, %r32, %r31;
	st.volatile.shared.u32 	[%r7], %r33;
	ld.volatile.shared.u32 	%r34, [%r7+4];
	ld.volatile.shared.u32 	%r35, [%r7];
	add.s32 	%r36, %r35, %r34;
	st.volatile.shared.u32 	[%r7], %r36;
	setp.ne.s32 	%p6, %r1, 0;
	@%p6 bra 	$L__BB2_9;
	ld.shared.u32 	%r37, [sdata];
	cvta.to.global.u64 	%rd6, %rd2;
	mul.wide.u32 	%rd7, %r2, 4;
	add.s64 	%rd8, %rd6, %rd7;
	st.global.u32 	[%rd8], %r37;
$L__BB2_9:
	ret;

}
	// .globl	_Z7reduce3PiiS_
.visible .entry _Z7reduce3PiiS_(
	.param .u64 .ptr .align 1 _Z7reduce3PiiS__param_0,
	.param .u32 _Z7reduce3PiiS__param_1,
	.param .u64 .ptr .align 1 _Z7reduce3PiiS__param_2
)
{
	.reg .pred 	%p<12>;
	.reg .b32 	%r<33>;
	.reg .b64 	%rd<9>;

	ld.param.u64 	%rd1, [_Z7reduce3PiiS__param_0];
	ld.param.u32 	%r11, [_Z7reduce3PiiS__param_1];
	ld.param.u64 	%rd2, [_Z7reduce3PiiS__param_2];
	mov.u32 	%r1, %tid.x;
	mov.u32 	%r2, %ctaid.x;
	mov.u32 	%r32, %ntid.x;
	mad.lo.s32 	%r4, %r2, %r32, %r1;
	setp.ge.u32 	%p1, %r4, %r11;
	mov.b32 	%r31, 0;
	@%p1 bra 	$L__BB3_2;
	cvta.to.global.u64 	%rd3, %rd1;
	mul.wide.u32 	%rd4, %r4, 4;
	add.s64 	%rd5, %rd3, %rd4;
	ld.global.u32 	%r31, [%rd5];
$L__BB3_2:
	shl.b32 	%r12, %r1, 2;
	mov.u32 	%r13, sdata;
	add.s32 	%r7, %r13, %r12;
	st.shared.u32 	[%r7], %r31;
	bar.sync 	0;
	setp.lt.u32 	%p2, %r32, 64;
	@%p2 bra 	$L__BB3_6;
$L__BB3_3:
	shr.u32 	%r9, %r32, 1;
	setp.ge.u32 	%p3, %r1, %r9;
	@%p3 bra 	$L__BB3_5;
	shl.b32 	%r14, %r9, 2;
	add.s32 	%r15, %r7, %r14;
	ld.shared.u32 	%r16, [%r15];
	ld.shared.u32 	%r17, [%r7];
	add.s32 	%r18, %r17, %r16;
	st.shared.u32 	[%r7], %r18;
$L__BB3_5:
	bar.sync 	0;
	setp.gt.u32 	%p4, %r32, 127;
	mov.u32 	%r32, %r9;
	@%p4 bra 	$L__BB3_3;
$L__BB3_6:
	setp.gt.u32 	%p5, %r1, 31;
	@%p5 bra 	$L__BB3_9;
	ld.shared.u32 	%r19, [%r7];
	shfl.sync.down.b32	%r20|%p6, %r19, 16, 31, -1;
	add.s32 	%r21, %r20, %r19;
	shfl.sync.down.b32	%r22|%p7, %r21, 8, 31, -1;
	add.s32 	%r23, %r22, %r21;
	shfl.sync.down.b32	%r24|%p8, %r23, 4, 31, -1;
	add.s32 	%r25, %r24, %r23;
	shfl.sync.down.b32	%r26|%p9, %r25, 2, 31, -1;
	add.s32 	%r27, %r26, %r25;
	shfl.sync.down.b32	%r28|%p10, %r27, 1, 31, -1;
	add.s32 	%r29, %r28, %r27;
	st.shared.u32 	[%r7], %r29;
	setp.ne.s32 	%p11, %r1, 0;
	@%p11 bra 	$L__BB3_9;
	ld.shared.u32 	%r30, [sdata];
	cvta.to.global.u64 	%rd6, %rd2;
	mul.wide.u32 	%rd7, %r2, 4;
	add.s64 	%rd8, %rd6, %rd7;
	st.global.u32 	[%rd8], %r30;
$L__BB3_9:
	ret;

}


// ===== COMPILED SASS (sm_100) =====

	.target	sm_100

	.elftype	@"ET_EXEC"


//--------------------- .note.nv.tkinfo           --------------------------
	.section	.note.nv.tkinfo,"",@"SHT_NOTE"
	.sectionflags	@"SHF_NOTE_NV_TKINFO"
	.tkinfo
        /*0018*/ 	.word	0x00000002
        /*0030*/ 	.string	""
        /*0030*/ 	.string	"ptxas"
        /*0030*/ 	.string	"Cuda compilation tools, release 13.0, V13.0.88"
        /*0030*/ 	.string	"Build cuda_13.0.r13.0/compiler.36424714_0"
        /*0030*/ 	.string	"-arch sm_100 -m 64 "



//--------------------- .note.nv.cuinfo           --------------------------
	.section	.note.nv.cuinfo,"",@"SHT_NOTE"
	.sectionflags	@"SHF_NOTE_NV_CUINFO"
        /*0018*/ 	.short	0x0002
        /*001a*/ 	.short	0x0064
        /*001c*/ 	.short	0x0082
	.zero		2


//--------------------- .nv.info                  --------------------------
	.section	.nv.info,"",@"SHT_CUDA_INFO"
	.align	4


	//----- nvinfo : EIATTR_REGCOUNT
	.align		4
        /*0000*/ 	.byte	0x04, 0x2f
        /*0002*/ 	.short	(.L_1 - .L_0)
	.align		4
.L_0:
        /*0004*/ 	.word	index@(_Z7reduce0PiiS_)
        /*0008*/ 	.word	0x0000000b


	//----- nvinfo : EIATTR_FRAME_SIZE
	.align		4
.L_1:
        /*000c*/ 	.byte	0x04, 0x11
        /*000e*/ 	.short	(.L_3 - .L_2)
	.align		4
.L_2:
        /*0010*/ 	.word	index@(_Z7reduce0PiiS_)
        /*0014*/ 	.word	0x00000000


	//----- nvinfo : EIATTR_REGCOUNT
	.align		4
.L_3:
        /*0018*/ 	.byte	0x04, 0x2f
        /*001a*/ 	.short	(.L_5 - .L_4)
	.align		4
.L_4:
        /*001c*/ 	.word	index@(_Z7reduce1PiiS_)
        /*0020*/ 	.word	0x0000000b


	//----- nvinfo : EIATTR_FRAME_SIZE
	.align		4
.L_5:
        /*0024*/ 	.byte	0x04, 0x11
        /*0026*/ 	.short	(.L_7 - .L_6)
	.align		4
.L_6:
        /*0028*/ 	.word	index@(_Z7reduce1PiiS_)
        /*002c*/ 	.word	0x00000000


	//----- nvinfo : EIATTR_REGCOUNT
	.align		4
.L_7:
        /*0030*/ 	.byte	0x04, 0x2f
        /*0032*/ 	.short	(.L_9 - .L_8)
	.align		4
.L_8:
        /*0034*/ 	.word	index@(_Z7reduce2PiiS_)
        /*0038*/ 	.word	0x0000000b


	//----- nvinfo : EIATTR_FRAME_SIZE
	.align		4
.L_9:
        /*003c*/ 	.byte	0x04, 0x11
        /*003e*/ 	.short	(.L_11 - .L_10)
	.align		4
.L_10:
        /*0040*/ 	.word	index@(_Z7reduce2PiiS_)
        /*0044*/ 	.word	0x00000000


	//----- nvinfo : EIATTR_REGCOUNT
	.align		4
.L_11:
        /*0048*/ 	.byte	0x04, 0x2f
        /*004a*/ 	.short	(.L_13 - .L_12)
	.align		4
.L_12:
        /*004c*/ 	.word	index@(_Z7reduce3PiiS_)
        /*0050*/ 	.word	0x0000000e


	//----- nvinfo : EIATTR_FRAME_SIZE
	.align		4
.L_13:
        /*0054*/ 	.byte	0x04, 0x11
        /*0056*/ 	.short	(.L_15 - .L_14)
	.align		4
.L_14:
        /*0058*/ 	.word	index@(_Z7reduce3PiiS_)
        /*005c*/ 	.word	0x00000000


	//----- nvinfo : EIATTR_MIN_STACK_SIZE
	.align		4
.L_15:
        /*0060*/ 	.byte	0x04, 0x12
        /*0062*/ 	.short	(.L_17 - .L_16)
	.align		4
.L_16:
        /*0064*/ 	.word	index@(_Z7reduce3PiiS_)
        /*0068*/ 	.word	0x00000000


	//----- nvinfo : EIATTR_MIN_STACK_SIZE
	.align		4
.L_17:
        /*006c*/ 	.byte	0x04, 0x12
        /*006e*/ 	.short	(.L_19 - .L_18)
	.align		4
.L_18:
        /*0070*/ 	.word	index@(_Z7reduce2PiiS_)
        /*0074*/ 	.word	0x00000000


	//----- nvinfo : EIATTR_MIN_STACK_SIZE
	.align		4
.L_19:
        /*0078*/ 	.byte	0x04, 0x12
        /*007a*/ 	.short	(.L_21 - .L_20)
	.align		4
.L_20:
        /*007c*/ 	.word	index@(_Z7reduce1PiiS_)
        /*0080*/ 	.word	0x00000000


	//----- nvinfo : EIATTR_MIN_STACK_SIZE
	.align		4
.L_21:
        /*0084*/ 	.byte	0x04, 0x12
        /*0086*/ 	.short	(.L_23 - .L_22)
	.align		4
.L_22:
        /*0088*/ 	.word	index@(_Z7reduce0PiiS_)
        /*008c*/ 	.word	0x00000000
.L_23:


//--------------------- .nv.compat                --------------------------
	.section	.nv.compat,"",@"SHT_CUDA_COMPAT_INFO"
	.align	4
        /*0000*/ 	.byte	0x02, 0x09, 0x00, 0x00, 0x02, 0x02, 0x01, 0x00, 0x02, 0x05, 0x05, 0x00, 0x03, 0x07, 0x01, 0x01
        /*0010*/ 	.byte	0x02, 0x03, 0x00, 0x00, 0x02, 0x06, 0x01, 0x00, 0x04, 0x0b, 0x08, 0x00, 0x09, 0x00, 0x00, 0x00
        /*0020*/ 	.byte	0x00, 0x00, 0x00, 0x00


//--------------------- .nv.info._Z7reduce3PiiS_  --------------------------
	.section	.nv.info._Z7reduce3PiiS_,"",@"SHT_CUDA_INFO"
	.sectionflags	@""
	.align	4


	//----- nvinfo : EIATTR_CUDA_API_VERSION
	.align		4
        /*0000*/ 	.byte	0x04, 0x37
        /*0002*/ 	.short	(.L_25 - .L_24)
.L_24:
        /*0004*/ 	.word	0x00000082


	//----- nvinfo : EIATTR_KPARAM_INFO
	.align		4
.L_25:
        /*0008*/ 	.byte	0x04, 0x17
        /*000a*/ 	.short	(.L_27 - .L_26)
.L_26:
        /*000c*/ 	.word	0x00000000
        /*0010*/ 	.short	0x0002
        /*0012*/ 	.short	0x0010
        /*0014*/ 	.byte	0x00, 0xf5, 0x21, 0x00


	//----- nvinfo : EIATTR_KPARAM_INFO
	.align		4
.L_27:
        /*0018*/ 	.byte	0x04, 0x17
        /*001a*/ 	.short	(.L_29 - .L_28)
.L_28:
        /*001c*/ 	.word	0x00000000
        /*0020*/ 	.short	0x0001
        /*0022*/ 	.short	0x0008
        /*0024*/ 	.byte	0x00, 0xf0, 0x11, 0x00


	//----- nvinfo : EIATTR_KPARAM_INFO
	.align		4
.L_29:
        /*0028*/ 	.byte	0x04, 0x17
        /*002a*/ 	.short	(.L_31 - .L_30)
.L_30:
        /*002c*/ 	.word	0x00000000
        /*0030*/ 	.short	0x0000
        /*0032*/ 	.short	0x0000
        /*0034*/ 	.byte	0x00, 0xf5, 0x21, 0x00


	//----- nvinfo : EIATTR_SPARSE_MMA_MASK
	.align		4
.L_31:
        /*0038*/ 	.byte	0x03, 0x50
        /*003a*/ 	.short	0x0000


	//----- nvinfo : EIATTR_MAXREG_COUNT
	.align		4
        /*003c*/ 	.byte	0x03, 0x1b
        /*003e*/ 	.short	0x00ff


	//----- nvinfo : EIATTR_NUM_BARRIERS
	.align		4
        /*0040*/ 	.byte	0x02, 0x4c
        /*0042*/ 	.byte	0x01
	.zero		1


	//----- nvinfo : EIATTR_MERCURY_ISA_VERSION
	.align		4
        /*0044*/ 	.byte	0x03, 0x5f
        /*0046*/ 	.short	0x0101


	//----- nvinfo : EIATTR_COOP_GROUP_MASK_REGIDS
	.align		4
        /*0048*/ 	.byte	0x04, 0x29
        /*004a*/ 	.short	(.L_33 - .L_32)


	//   ....[0]....
.L_32:
        /*004c*/ 	.word	0xffffffff


	//   ....[1]....
        /*0050*/ 	.word	0xffffffff


	//   ....[2]....
        /*0054*/ 	.word	0xffffffff


	//   ....[3]....
        /*0058*/ 	.word	0xffffffff


	//   ....[4]....
        /*005c*/ 	.word	0xffffffff


	//----- nvinfo : EIATTR_COOP_GROUP_INSTR_OFFSETS
	.align		4
.L_33:
        /*0060*/ 	.byte	0x04, 0x28
        /*0062*/ 	.short	(.L_35 - .L_34)


	//   ....[0]....
.L_34:
        /*0064*/ 	.word	0x00000240


	//   ....[1]....
        /*0068*/ 	.word	0x00000260


	//   ....[2]....
        /*006c*/ 	.word	0x00000280


	//   ....[3]....
        /*0070*/ 	.word	0x000002a0


	//   ....[4]....
        /*0074*/ 	.word	0x000002c0


	//----- nvinfo : EIATTR_VRC_CTA_INIT_COUNT
	.align		4
.L_35:
        /*0078*/ 	.byte	0x02, 0x4a
	.zero		1
	.zero		1


	//----- nvinfo : EIATTR_EXIT_INSTR_OFFSETS
	.align		4
        /*007c*/ 	.byte	0x04, 0x1c
        /*007e*/ 	.short	(.L_37 - .L_36)


	//   ....[0]....
.L_36:
        /*0080*/ 	.word	0x00000210


	//   ....[1]....
        /*0084*/ 	.word	0x000002f0


	//   ....[2]....
        /*0088*/ 	.word	0x00000370


	//----- nvinfo : EIATTR_CBANK_PARAM_SIZE
	.align		4
.L_37:
        /*008c*/ 	.byte	0x03, 0x19
        /*008e*/ 	.short	0x0018


	//----- nvinfo : EIATTR_PARAM_CBANK
	.align		4
        /*0090*/ 	.byte	0x04, 0x0a
        /*0092*/ 	.short	(.L_39 - .L_38)
	.align		4
.L_38:
        /*0094*/ 	.word	index@(.nv.constant0._Z7reduce3PiiS_)
        /*0098*/ 	.short	0x0380
        /*009a*/ 	.short	0x0018


	//----- nvinfo : EIATTR_SW_WAR
	.align		4
.L_39:
        /*009c*/ 	.byte	0x04, 0x36
        /*009e*/ 	.short	(.L_41 - .L_40)
.L_40:
        /*00a0*/ 	.word	0x00000008
.L_41:


//--------------------- .nv.info._Z7reduce2PiiS_  --------------------------
	.section	.nv.info._Z7reduce2PiiS_,"",@"SHT_CUDA_INFO"
	.sectionflags	@""
	.align	4


	//----- nvinfo : EIATTR_CUDA_API_VERSION
	.align		4
        /*0000*/ 	.byte	0x04, 0x37
        /*0002*/ 	.short	(.L_43 - .L_42)
.L_42:
        /*0004*/ 	.word	0x00000082


	//----- nvinfo : EIATTR_KPARAM_INFO
	.align		4
.L_43:
        /*0008*/ 	.byte	0x04, 0x17
        /*000a*/ 	.short	(.L_45 - .L_44)
.L_44:
        /*000c*/ 	.word	0x00000000
        /*0010*/ 	.short	0x0002
        /*0012*/ 	.short	0x0010
        /*0014*/ 	.byte	0x00, 0xf5, 0x21, 0x00


	//----- nvinfo : EIATTR_KPARAM_INFO
	.align		4
.L_45:
        /*0018*/ 	.byte	0x04, 0x17
        /*001a*/ 	.short	(.L_47 - .L_46)
.L_46:
        /*001c*/ 	.word	0x00000000
        /*0020*/ 	.short	0x0001
        /*0022*/ 	.short	0x0008
        /*0024*/ 	.byte	0x00, 0xf0, 0x11, 0x00


	//----- nvinfo : EIATTR_KPARAM_INFO
	.align		4
.L_47:
        /*0028*/ 	.byte	0x04, 0x17
        /*002a*/ 	.short	(.L_49 - .L_48)
.L_48:
        /*002c*/ 	.word	0x00000000
        /*0030*/ 	.short	0x0000
        /*0032*/ 	.short	0x0000
        /*0034*/ 	.byte	0x00, 0xf5, 0x21, 0x00


	//----- nvinfo : EIATTR_SPARSE_MMA_MASK
	.align		4
.L_49:
        /*0038*/ 	.byte	0x03, 0x50
        /*003a*/ 	.short	0x0000


	//----- nvinfo : EIATTR_MAXREG_COUNT
	.align		4
        /*003c*/ 	.byte	0x03, 0x1b
        /*003e*/ 	.short	0x00ff


	//----- nvinfo : EIATTR_NUM_BARRIERS
	.align		4
        /*0040*/ 	.byte	0x02, 0x4c
        /*0042*/ 	.byte	0x01
	.zero		1


	//----- nvinfo : EIATTR_MERCURY_ISA_VERSION
	.align		4
        /*0044*/ 	.byte	0x03, 0x5f
        /*0046*/ 	.short	0x0101


	//----- nvinfo : EIATTR_VRC_CTA_INIT_COUNT
	.align		4
        /*0048*/ 	.byte	0x02, 0x4a
	.zero		1
	.zero		1


	//----- nvinfo : EIATTR_EXIT_INSTR_OFFSETS
	.align		4
        /*004c*/ 	.byte	0x04, 0x1c
        /*004e*/ 	.short	(.L_51 - .L_50)


	//   ....[0]....
.L_50:
        /*0050*/ 	.word	0x00000210


	//   ....[1]....
        /*0054*/ 	.word	0x000003b0


	//   ....[2]....
        /*0058*/ 	.word	0x00000430


	//----- nvinfo : EIATTR_CBANK_PARAM_SIZE
	.align		4
.L_51:
        /*005c*/ 	.byte	0x03, 0x19
        /*005e*/ 	.short	0x0018


	//----- nvinfo : EIATTR_PARAM_CBANK
	.align		4
        /*0060*/ 	.byte	0x04, 0x0a
        /*0062*/ 	.short	(.L_53 - .L_52)
	.align		4
.L_52:
        /*0064*/ 	.word	index@(.nv.constant0._Z7reduce2PiiS_)
        /*0068*/ 	.short	0x0380
        /*006a*/ 	.short	0x0018


	//----- nvinfo : EIATTR_SW_WAR
	.align		4
.L_53:
        /*006c*/ 	.byte	0x04, 0x36
        /*006e*/ 	.short	(.L_55 - .L_54)
.L_54:
        /*0070*/ 	.word	0x00000008
.L_55:


//--------------------- .nv.info._Z7reduce1PiiS_  --------------------------
	.section	.nv.info._Z7reduce1PiiS_,"",@"SHT_CUDA_INFO"
	.sectionflags	@""
	.align	4


	//----- nvinfo : EIATTR_CUDA_API_VERSION
	.align		4
        /*0000*/ 	.byte	0x04, 0x37
        /*0002*/ 	.short	(.L_57 - .L_56)
.L_56:
        /*0004*/ 	.word	0x00000082


	//----- nvinfo : EIATTR_KPARAM_INFO
	.align		4
.L_57:
        /*0008*/ 	.byte	0x04, 0x17
        /*000a*/ 	.short	(.L_59 - .L_58)
.L_58:
        /*000c*/ 	.word	0x00000000
        /*0010*/ 	.short	0x0002
        /*0012*/ 	.short	0x0010
        /*0014*/ 	.byte	0x00, 0xf5, 0x21, 0x00


	//----- nvinfo : EIATTR_KPARAM_INFO
	.align		4
.L_59:
        /*0018*/ 	.byte	0x04, 0x17
        /*001a*/ 	.short	(.L_61 - .L_60)
.L_60:
        /*001c*/ 	.word	0x00000000
        /*0020*/ 	.short	0x0001
        /*0022*/ 	.short	0x0008
        /*0024*/ 	.byte	0x00, 0xf0, 0x11, 0x00


	//----- nvinfo : EIATTR_KPARAM_INFO
	.align		4
.L_61:
        /*0028*/ 	.byte	0x04, 0x17
        /*002a*/ 	.short	(.L_63 - .L_62)
.L_62:
        /*002c*/ 	.word	0x00000000
        /*0030*/ 	.short	0x0000
        /*0032*/ 	.short	0x0000
        /*0034*/ 	.byte	0x00, 0xf5, 0x21, 0x00


	//----- nvinfo : EIATTR_SPARSE_MMA_MASK
	.align		4
.L_63:
        /*0038*/ 	.byte	0x03, 0x50
        /*003a*/ 	.short	0x0000


	//----- nvinfo : EIATTR_MAXREG_COUNT
	.align		4
        /*003c*/ 	.byte	0x03, 0x1b
        /*003e*/ 	.short	0x00ff


	//----- nvinfo : EIATTR_NUM_BARRIERS
	.align		4
        /*0040*/ 	.byte	0x02, 0x4c
        /*0042*/ 	.byte	0x01
	.zero		1


	//----- nvinfo : EIATTR_MERCURY_ISA_VERSION
	.align		4
        /*0044*/ 	.byte	0x03, 0x5f
        /*0046*/ 	.short	0x0101


	//----- nvinfo : EIATTR_VRC_CTA_INIT_COUNT
	.align		4
        /*0048*/ 	.byte	0x02, 0x4a
	.zero		1
	.zero		1


	//----- nvinfo : EIATTR_EXIT_INSTR_OFFSETS
	.align		4
        /*004c*/ 	.byte	0x04, 0x1c
        /*004e*/ 	.short	(.L_65 - .L_64)


	//   ....[0]....
.L_64:
        /*0050*/ 	.word	0x00000210


	//   ....[1]....
        /*0054*/ 	.word	0x00000290


	//----- nvinfo : EIATTR_CBANK_PARAM_SIZE
	.align		4
.L_65:
        /*0058*/ 	.byte	0x03, 0x19
        /*005a*/ 	.short	0x0018


	//----- nvinfo : EIATTR_PARAM_CBANK
	.align		4
        /*005c*/ 	.byte	0x04, 0x0a
        /*005e*/ 	.short	(.L_67 - .L_66)
	.align		4
.L_66:
        /*0060*/ 	.word	index@(.nv.constant0._Z7reduce1PiiS_)
        /*0064*/ 	.short	0x0380
        /*0066*/ 	.short	0x0018


	//----- nvinfo : EIATTR_SW_WAR
	.align		4
.L_67:
        /*0068*/ 	.byte	0x04, 0x36
        /*006a*/ 	.short	(.L_69 - .L_68)
.L_68:
        /*006c*/ 	.word	0x00000008
.L_69:


//--------------------- .nv.info._Z7reduce0PiiS_  --------------------------
	.section	.nv.info._Z7reduce0PiiS_,"",@"SHT_CUDA_INFO"
	.sectionflags	@""
	.align	4


	//----- nvinfo : EIATTR_CUDA_API_VERSION
	.align		4
        /*0000*/ 	.byte	0x04, 0x37
        /*0002*/ 	.short	(.L_71 - .L_70)
.L_70:
        /*0004*/ 	.word	0x00000082


	//----- nvinfo : EIATTR_KPARAM_INFO
	.align		4
.L_71:
        /*0008*/ 	.byte	0x04, 0x17
        /*000a*/ 	.short	(.L_73 - .L_72)
.L_72:
        /*000c*/ 	.word	0x00000000
        /*0010*/ 	.short	0x0002
        /*0012*/ 	.short	0x0010
        /*0014*/ 	.byte	0x00, 0xf5, 0x21, 0x00


	//----- nvinfo : EIATTR_KPARAM_INFO
	.align		4
.L_73:
        /*0018*/ 	.byte	0x04, 0x17
        /*001a*/ 	.short	(.L_75 - .L_74)
.L_74:
        /*001c*/ 	.word	0x00000000
        /*0020*/ 	.short	0x0001
        /*0022*/ 	.short	0x0008
        /*0024*/ 	.byte	0x00, 0xf0, 0x11, 0x00


	//----- nvinfo : EIATTR_KPARAM_INFO
	.align		4
.L_75:
        /*0028*/ 	.byte	0x04, 0x17
        /*002a*/ 	.short	(.L_77 - .L_76)
.L_76:
        /*002c*/ 	.word	0x00000000
        /*0030*/ 	.short	0x0000
        /*0032*/ 	.short	0x0000
        /*0034*/ 	.byte	0x00, 0xf5, 0x21, 0x00


	//----- nvinfo : EIATTR_SPARSE_MMA_MASK
	.align		4
.L_77:
        /*0038*/ 	.byte	0x03, 0x50
        /*003a*/ 	.short	0x0000


	//----- nvinfo : EIATTR_MAXREG_COUNT
	.align		4
        /*003c*/ 	.byte	0x03, 0x1b
        /*003e*/ 	.short	0x00ff


	//----- nvinfo : EIATTR_NUM_BARRIERS
	.align		4
        /*0040*/ 	.byte	0x02, 0x4c
        /*0042*/ 	.byte	0x01
	.zero		1


	//----- nvinfo : EIATTR_MERCURY_ISA_VERSION
	.align		4
        /*0044*/ 	.byte	0x03, 0x5f
        /*0046*/ 	.short	0x0101


	//----- nvinfo : EIATTR_VRC_CTA_INIT_COUNT
	.align		4
        /*0048*/ 	.byte	0x02, 0x4a
	.zero		1
	.zero		1


	//----- nvinfo : EIATTR_EXIT_INSTR_OFFSETS
	.align		4
        /*004c*/ 	.byte	0x04, 0x1c
        /*004e*/ 	.short	(.L_79 - .L_78)


	//   ....[0]....
.L_78:
        /*0050*/ 	.word	0x00000220


	//   ....[1]....
        /*0054*/ 	.word	0x000002a0


	//----- nvinfo : EIATTR_CBANK_PARAM_SIZE
	.align		4
.L_79:
        /*0058*/ 	.byte	0x03, 0x19
        /*005a*/ 	.short	0x0018


	//----- nvinfo : EIATTR_PARAM_CBANK
	.align		4
        /*005c*/ 	.byte	0x04, 0x0a
        /*005e*/ 	.short	(.L_81 - .L_80)
	.align		4
.L_80:
        /*0060*/ 	.word	index@(.nv.constant0._Z7reduce0PiiS_)
        /*0064*/ 	.short	0x0380
        /*0066*/ 	.short	0x0018


	//----- nvinfo : EIATTR_SW_WAR
	.align		4
.L_81:
        /*0068*/ 	.byte	0x04, 0x36
        /*006a*/ 	.short	(.L_83 - .L_82)
.L_82:
        /*006c*/ 	.word	0x00000008
.L_83:


//--------------------- .nv.callgraph             --------------------------
	.section	.nv.callgraph,"",@"SHT_CUDA_CALLGRAPH"
	.align	4
	.sectionentsize	8
	.align		4
        /*0000*/ 	.word	0x00000000
	.align		4
        /*0004*/ 	.word	0xffffffff
	.align		4
        /*0008*/ 	.word	0x00000000
	.align		4
        /*000c*/ 	.word	0xfffffffe
	.align		4
        /*0010*/ 	.word	0x00000000
	.align		4
        /*0014*/ 	.word	0xfffffffd
	.align		4
        /*0018*/ 	.word	0x00000000
	.align		4
        /*001c*/ 	.word	0xfffffffc


//--------------------- .text._Z7reduce3PiiS_     --------------------------
	.section	.text._Z7reduce3PiiS_,"ax",@progbits
	.align	128
        .global         _Z7reduce3PiiS_
        .type           _Z7reduce3PiiS_,@function
        .size           _Z7reduce3PiiS_,(.L_x_12 - _Z7reduce3PiiS_)
        .other          _Z7reduce3PiiS_,@"STO_CUDA_ENTRY STV_DEFAULT"
_Z7reduce3PiiS_:
.text._Z7reduce3PiiS_:
[----:B------:R-:W-:Y:S01]  /*0000*/  LDC R1, c[0x0][0x37c] ;  /* 0x0000df00ff017b82 */ /* 0x000fe20000000800 */
[----:B------:R-:W0:Y:S01]  /*0010*/  S2R R6, SR_TID.X ;  /* 0x0000000000067919 */ /* 0x000e220000002100 */
[----:B------:R-:W0:Y:S01]  /*0020*/  LDCU UR8, c[0x0][0x360] ;  /* 0x00006c00ff0877ac */ /* 0x000e220008000800 */
[----:B------:R-:W-:Y:S01]  /*0030*/  IMAD.MOV.U32 R4, RZ, RZ, RZ ;  /* 0x000000ffff047224 */ /* 0x000fe200078e00ff */
[----:B------:R-:W0:Y:S01]  /*0040*/  S2R R11, SR_CTAID.X ;  /* 0x00000000000b7919 */ /* 0x000e220000002500 */
[----:B------:R-:W1:Y:S01]  /*0050*/  LDCU UR4, c[0x0][0x388] ;  /* 0x00007100ff0477ac */ /* 0x000e620008000800 */
[----:B------:R-:W2:Y:S01]  /*0060*/  LDCU.64 UR6, c[0x0][0x358] ;  /* 0x00006b00ff0677ac */ /* 0x000ea20008000a00 */
[----:B0-----:R-:W-:-:S05]  /*0070*/  IMAD R5, R11, UR8, R6 ;  /* 0x000000080b057c24 */ /* 0x001fca000f8e0206 */
[----:B-1----:R-:W-:-:S13]  /*0080*/  ISETP.GE.U32.AND P0, PT, R5, UR4, PT ;  /* 0x0000000405007c0c */ /* 0x002fda000bf06070 */
[----:B------:R-:W0:Y:S02]  /*0090*/  @!P0 LDC.64 R2, c[0x0][0x380] ;  /* 0x0000e000ff028b82 */ /* 0x000e240000000a00 */
[----:B0-----:R-:W-:-:S05]  /*00a0*/  @!P0 IMAD.WIDE.U32 R2, R5, 0x4, R2 ;  /* 0x0000000405028825 */ /* 0x001fca00078e0002 */
[----:B--2---:R-:W2:Y:S01]  /*00b0*/  @!P0 LDG.E R4, desc[UR6][R2.64] ;  /* 0x0000000602048981 */ /* 0x004ea2000c1e1900 */
[----:B------:R-:W0:Y:S01]  /*00c0*/  S2UR UR5, SR_CgaCtaId ;  /* 0x00000000000579c3 */ /* 0x000e220000008800 */
[----:B------:R-:W-:Y:S01]  /*00d0*/  IMAD.U32 R0, RZ, RZ, UR8 ;  /* 0x00000008ff007e24 */ /* 0x000fe2000f8e00ff */
[----:B------:R-:W-:Y:S01]  /*00e0*/  UMOV UR4, 0x400 ;  /* 0x0000040000047882 */ /* 0x000fe20000000000 */
[----:B------:R-:W-:-:S03]  /*00f0*/  ISETP.GT.U32.AND P0, PT, R6, 0x1f, PT ;  /* 0x0000001f0600780c */ /* 0x000fc60003f04070 */
[----:B------:R-:W-:Y:S01]  /*0100*/  ISETP.GE.U32.AND P1, PT, R0, 0x40, PT ;  /* 0x000000400000780c */ /* 0x000fe20003f26070 */
[----:B0-----:R-:W-:-:S06]  /*0110*/  ULEA UR4, UR5, UR4, 0x18 ;  /* 0x0000000405047291 */ /* 0x001fcc000f8ec0ff */
[----:B------:R-:W-:-:S05]  /*0120*/  LEA R5, R6, UR4, 0x2 ;  /* 0x0000000406057c11 */ /* 0x000fca000f8e10ff */
[----:B--2---:R0:W-:Y:S01]  /*0130*/  STS [R5], R4 ;  /* 0x0000000405007388 */ /* 0x0041e20000000800 */
[----:B------:R-:W-:Y:S06]  /*0140*/  BAR.SYNC.DEFER_BLOCKING 0x0 ;  /* 0x0000000000007b1d */ /* 0x000fec0000010000 */
[----:B------:R-:W-:Y:S05]  /*0150*/  @!P1 BRA `(.L_x_0) ;  /* 0x00000000002c9947 */ /* 0x000fea0003800000 */
.L_x_1:
[----:B------:R-:W-:-:S04]  /*0160*/  SHF.R.U32.HI R7, RZ, 0x1, R0 ;  /* 0x00000001ff077819 */ /* 0x000fc80000011600 */
[----:B------:R-:W-:-:S13]  /*0170*/  ISETP.GE.U32.AND P1, PT, R6, R7, PT ;  /* 0x000000070600720c */ /* 0x000fda0003f26070 */
[----:B------:R-:W-:Y:S01]  /*0180*/  @!P1 LEA R2, R7, R5, 0x2 ;  /* 0x0000000507029211 */ /* 0x000fe200078e10ff */
[----:B------:R-:W-:Y:S05]  /*0190*/  @!P1 LDS R3, [R5] ;  /* 0x0000000005039984 */ /* 0x000fea0000000800 */
[----:B------:R-:W0:Y:S02]  /*01a0*/  @!P1 LDS R2, [R2] ;  /* 0x0000000002029984 */ /* 0x000e240000000800 */
[----:B0-----:R-:W-:-:S05]  /*01b0*/  @!P1 IMAD.IADD R4, R2, 0x1, R3 ;  /* 0x0000000102049824 */ /* 0x001fca00078e0203 */
[----:B------:R1:W-:Y:S01]  /*01c0*/  @!P1 STS [R5], R4 ;  /* 0x0000000405009388 */ /* 0x0003e20000000800 */
[----:B------:R-:W-:Y:S01]  /*01d0*/  BAR.SYNC.DEFER_BLOCKING 0x0 ;  /* 0x0000000000007b1d */ /* 0x000fe20000010000 */
[----:B------:R-:W-:Y:S01]  /*01e0*/  ISETP.GT.U32.AND P1, PT, R0, 0x7f, PT ;  /* 0x0000007f0000780c */ /* 0x000fe20003f24070 */
[----:B------:R-:W-:-:S12]  /*01f0*/  IMAD.MOV.U32 R0, RZ, RZ, R7 ;  /* 0x000000ffff007224 */ /* 0x000fd800078e0007 */
[----:B-1----:R-:W-:Y:S05]  /*0200*/  @P1 BRA `(.L_x_1) ;  /* 0xfffffffc00d41947 */ /* 0x002fea000383ffff */
.L_x_0:
[----:B------:R-:W-:Y:S05]  /*0210*/  @P0 EXIT ;  /* 0x000000000000094d */ /* 0x000fea0003800000 */
[----:B------:R-:W1:Y:S01]  /*0220*/  LDS R0, [R5] ;  /* 0x0000000005007984 */ /* 0x000e620000000800 */
[----:B------:R-:W-:-:S03]  /*0230*/  ISETP.NE.AND P0, PT, R6, RZ, PT ;  /* 0x000000ff0600720c */ /* 0x000fc60003f05270 */
[----:B-1----:R-:W1:Y:S02]  /*0240*/  SHFL.DOWN PT, R3, R0, 0x10, 0x1f ;  /* 0x0a001f0000037f89 */ /* 0x002e6400000e0000 */
[----:B-1----:R-:W-:-:S05]  /*0250*/  IADD3 R3, PT, PT, R0, R3, RZ ;  /* 0x0000000300037210 */ /* 0x002fca0007ffe0ff */
[----:B------:R-:W1:Y:S02]  /*0260*/  SHFL.DOWN PT, R2, R3, 0x8, 0x1f ;  /* 0x09001f0003027f89 */ /* 0x000e6400000e0000 */
[----:B-1----:R-:W-:-:S05]  /*0270*/  IMAD.IADD R2, R3, 0x1, R2 ;  /* 0x0000000103027824 */ /* 0x002fca00078e0202 */
[----:B------:R-:W1:Y:S02]  /*0280*/  SHFL.DOWN PT, R7, R2, 0x4, 0x1f ;  /* 0x08801f0002077f89 */ /* 0x000e6400000e0000 */
[----:B-1----:R-:W-:-:S05]  /*0290*/  IADD3 R7, PT, PT, R2, R7, RZ ;  /* 0x0000000702077210 */ /* 0x002fca0007ffe0ff */
[----:B0-----:R-:W0:Y:S02]  /*02a0*/  SHFL.DOWN PT, R4, R7, 0x2, 0x1f ;  /* 0x08401f0007047f89 */ /* 0x001e2400000e0000 */
[----:B0-----:R-:W-:-:S05]  /*02b0*/  IMAD.IADD R4, R7, 0x1, R4 ;  /* 0x0000000107047824 */ /* 0x001fca00078e0204 */
[----:B------:R-:W0:Y:S02]  /*02c0*/  SHFL.DOWN PT, R9, R4, 0x1, 0x1f ;  /* 0x08201f0004097f89 */ /* 0x000e2400000e0000 */
[----:B0-----:R-:W-:-:S05]  /*02d0*/  IADD3 R6, PT, PT, R4, R9, RZ ;  /* 0x0000000904067210 */ /* 0x001fca0007ffe0ff */
[----:B------:R0:W-:Y:S01]  /*02e0*/  STS [R5], R6 ;  /* 0x0000000605007388 */ /* 0x0001e20000000800 */
[----:B------:R-:W-:Y:S05]  /*02f0*/  @P0 EXIT ;  /* 0x000000000000094d */ /* 0x000fea0003800000 */
[----:B------:R-:W1:Y:S01]  /*0300*/  S2UR UR5, SR_CgaCtaId ;  /* 0x00000000000579c3 */ /* 0x000e620000008800 */
[----:B------:R-:W-:-:S07]  /*0310*/  UMOV UR4, 0x400 ;  /* 0x0000040000047882 */ /* 0x000fce0000000000 */
[----:B------:R-:W2:Y:S01]  /*0320*/  LDC.64 R2, c[0x0][0x390] ;  /* 0x0000e400ff027b82 */ /* 0x000ea20000000a00 */
[----:B-1----:R-:W-:Y:S01]  /*0330*/  ULEA UR4, UR5, UR4, 0x18 ;  /* 0x0000000405047291 */ /* 0x002fe2000f8ec0ff */
[----:B--2---:R-:W-:-:S08]  /*0340*/  IMAD.WIDE.U32 R2, R11, 0x4, R2 ;  /* 0x000000040b027825 */ /* 0x004fd000078e0002 */
[----:B0-----:R-:W0:Y:S04]  /*0350*/  LDS R5, [UR4] ;  /* 0x00000004ff057984 */ /* 0x001e280008000800 */
[----:B0-----:R-:W-:Y:S01]  /*0360*/  STG.E desc[UR6][R2.64], R5 ;  /* 0x0000000502007986 */ /* 0x001fe2000c101906 */
[----:B------:R-:W-:Y:S05]  /*0370*/  EXIT ;  /* 0x000000000000794d */ /* 0x000fea0003800000 */
.L_x_2:
[----:B------:R-:W-:-:S00]  /*0380*/  BRA `(.L_x_2) ;  /* 0xfffffffc00fc7947 */ /* 0x000fc0000383ffff */
[----:B------:R-:W-:-:S00]  /*0390*/  NOP ;  /* 0x0000000000007918 */ /* 0x000fc00000000000 */
        /* <DEDUP_REMOVED lines=14> */
.L_x_12:


//--------------------- .text._Z7reduce2PiiS_     --------------------------
	.section	.text._Z7reduce2PiiS_,"ax",@progbits
	.align	128
        .global         _Z7reduce2PiiS_
        .type           _Z7reduce2PiiS_,@function
        .size           _Z7reduce2PiiS_,(.L_x_13 - _Z7reduce2PiiS_)
        .other          _Z7reduce2PiiS_,@"STO_CUDA_ENTRY STV_DEFAULT"
_Z7reduce2PiiS_:
.text._Z7reduce2PiiS_:
        /* <DEDUP_REMOVED lines=22> */
.L_x_4:
        /* <DEDUP_REMOVED lines=11> */
.L_x_3:
[----:B------:R-:W-:Y:S05]  /*0210*/  @P0 EXIT ;  /* 0x000000000000094d */ /* 0x000fea0003800000 */
[----:B------:R-:W-:Y:S01]  /*0220*/  LDS R2, [R7+0x80] ;  /* 0x0000800007027984 */ /* 0x000fe20000000800 */
[----:B------:R-:W-:-:S03]  /*0230*/  ISETP.NE.AND P0, PT, R3, RZ, PT ;  /* 0x000000ff0300720c */ /* 0x000fc60003f05270 */
[----:B------:R-:W1:Y:S02]  /*0240*/  LDS R5, [R7] ;  /* 0x0000000007057984 */ /* 0x000e640000000800 */
[----:B-1----:R-:W-:-:S05]  /*0250*/  IADD3 R2, PT, PT, R2, R5, RZ ;  /* 0x0000000502027210 */ /* 0x002fca0007ffe0ff */
[----:B------:R-:W-:Y:S04]  /*0260*/  STS [R7], R2 ;  /* 0x0000000207007388 */ /* 0x000fe80000000800 */
[----:B------:R-:W-:Y:S04]  /*0270*/  LDS R4, [R7+0x40] ;  /* 0x0000400007047984 */ /* 0x000fe80000000800 */
[----:B------:R-:W1:Y:S02]  /*0280*/  LDS R5, [R7] ;  /* 0x0000000007057984 */ /* 0x000e640000000800 */
[----:B-1----:R-:W-:-:S05]  /*0290*/  IMAD.IADD R4, R4, 0x1, R5 ;  /* 0x0000000104047824 */ /* 0x002fca00078e0205 */
[----:B------:R-:W-:Y:S04]  /*02a0*/  STS [R7], R4 ;  /* 0x0000000407007388 */ /* 0x000fe80000000800 */
[----:B------:R-:W-:Y:S04]  /*02b0*/  LDS R5, [R7+0x20] ;  /* 0x0000200007057984 */ /* 0x000fe80000000800 */
[----:B0-----:R-:W0:Y:S02]  /*02c0*/  LDS R6, [R7] ;  /* 0x0000000007067984 */ /* 0x001e240000000800 */
[----:B0-----:R-:W-:-:S05]  /*02d0*/  IMAD.IADD R6, R5, 0x1, R6 ;  /* 0x0000000105067824 */ /* 0x001fca00078e0206 */
[----:B------:R-:W-:Y:S04]  /*02e0*/  STS [R7], R6 ;  /* 0x0000000607007388 */ /* 0x000fe80000000800 */
[----:B------:R-:W-:Y:S04]  /*02f0*/  LDS R5, [R7+0x10] ;  /* 0x0000100007057984 */ /* 0x000fe80000000800 */
[----:B------:R-:W0:Y:S02]  /*0300*/  LDS R8, [R7] ;  /* 0x0000000007087984 */ /* 0x000e240000000800 */
[----:B0-----:R-:W-:-:S05]  /*0310*/  IADD3 R8, PT, PT, R5, R8, RZ ;  /* 0x0000000805087210 */ /* 0x001fca0007ffe0ff */
[----:B------:R-:W-:Y:S04]  /*0320*/  STS [R7], R8 ;  /* 0x0000000807007388 */ /* 0x000fe80000000800 */
[----:B------:R-:W-:Y:S04]  /*0330*/  LDS R2, [R7+0x8] ;  /* 0x0000080007027984 */ /* 0x000fe80000000800 */
[----:B------:R-:W0:Y:S02]  /*0340*/  LDS R5, [R7] ;  /* 0x0000000007057984 */ /* 0x000e240000000800 */
[----:B0-----:R-:W-:-:S05]  /*0350*/  IMAD.IADD R2, R2, 0x1, R5 ;  /* 0x0000000102027824 */ /* 0x001fca00078e0205 */
[----:B------:R-:W-:Y:S04]  /*0360*/  STS [R7], R2 ;  /* 0x0000000207007388 */ /* 0x000fe80000000800 */
[----:B------:R-:W-:Y:S04]  /*0370*/  LDS R4, [R7+0x4] ;  /* 0x0000040007047984 */ /* 0x000fe80000000800 */
[----:B------:R-:W0:Y:S02]  /*0380*/  LDS R5, [R7] ;  /* 0x0000000007057984 */ /* 0x000e240000000800 */
        /* <DEDUP_REMOVED lines=8> */
[----:B------:R-:W1:Y:S04]  /*0410*/  LDS R5, [UR4] ;  /* 0x00000004ff057984 */ /* 0x000e680008000800 */
[----:B-1----:R-:W-:Y:S01]  /*0420*/  STG.E desc[UR6][R2.64], R5 ;  /* 0x0000000502007986 */ /* 0x002fe2000c101906 */
[----:B------:R-:W-:Y:S05]  /*0430*/  EXIT ;  /* 0x000000000000794d */ /* 0x000fea0003800000 */
.L_x_5:
        /* <DEDUP_REMOVED lines=12> */
.L_x_13:


//--------------------- .text._Z7reduce1PiiS_     --------------------------
	.section	.text._Z7reduce1PiiS_,"ax",@progbits
	.align	128
        .global         _Z7reduce1PiiS_
        .type           _Z7reduce1PiiS_,@function
        .size           _Z7reduce1PiiS_,(.L_x_14 - _Z7reduce1PiiS_)
        .other          _Z7reduce1PiiS_,@"STO_CUDA_ENTRY STV_DEFAULT"
_Z7reduce1PiiS_:
.text._Z7reduce1PiiS_:
        /* <DEDUP_REMOVED lines=15> */
[----:B------:R-:W-:-:S03]  /*00f0*/  ISETP.NE.AND P0, PT, R6, RZ, PT ;  /* 0x000000ff0600720c */ /* 0x000fc60003f05270 */
[----:B------:R-:W-:Y:S01]  /*0100*/  ISETP.GE.U32.AND P1, PT, R0, 0x2, PT ;  /* 0x000000020000780c */ /* 0x000fe20003f26070 */
[----:B0-----:R-:W-:-:S06]  /*0110*/  ULEA UR4, UR5, UR4, 0x18 ;  /* 0x0000000405047291 */ /* 0x001fcc000f8ec0ff */
[----:B------:R-:W-:-:S05]  /*0120*/  LEA R5, R6, UR4, 0x2 ;  /* 0x0000000406057c11 */ /* 0x000fca000f8e10ff */
[----:B--2---:R0:W-:Y:S01]  /*0130*/  STS [R5], R4 ;  /* 0x0000000405007388 */ /* 0x0041e20000000800 */
[----:B------:R-:W-:Y:S06]  /*0140*/  BAR.SYNC.DEFER_BLOCKING 0x0 ;  /* 0x0000000000007b1d */ /* 0x000fec0000010000 */
[----:B------:R-:W-:Y:S05]  /*0150*/  @!P1 BRA `(.L_x_6) ;  /* 0x00000000002c9947 */ /* 0x000fea0003800000 */
.L_x_7:
        /* <DEDUP_REMOVED lines=8> */
[----:B------:R-:W-:Y:S02]  /*01e0*/  ISETP.GT.U32.AND P1, PT, R0, 0x3, PT ;  /* 0x000000030000780c */ /* 0x000fe40003f24070 */
[----:B------:R-:W-:-:S11]  /*01f0*/  MOV R0, R8 ;  /* 0x0000000800007202 */ /* 0x000fd60000000f00 */
[----:B-1----:R-:W-:Y:S05]  /*0200*/  @P1 BRA `(.L_x_7) ;  /* 0xfffffffc00d41947 */ /* 0x002fea000383ffff */
.L_x_6:
        /* <DEDUP_REMOVED lines=9> */
.L_x_8:
        /* <DEDUP_REMOVED lines=14> */
.L_x_14:


//--------------------- .text._Z7reduce0PiiS_     --------------------------
	.section	.text._Z7reduce0PiiS_,"ax",@progbits
	.align	128
        .global         _Z7reduce0PiiS_
        .type           _Z7reduce0PiiS_,@function
        .size           _Z7reduce0PiiS_,(.L_x_15 - _Z7reduce0PiiS_)
        .other          _Z7reduce0PiiS_,@"STO_CUDA_ENTRY STV_DEFAULT"
_Z7reduce0PiiS_:
.text._Z7reduce0PiiS_:
        /* <DEDUP_REMOVED lines=13> */
[----:B------:R-:W-:Y:S01]  /*00d0*/  UMOV UR4, 0x400 ;  /* 0x0000040000047882 */ /* 0x000fe20000000000 */
[----:B------:R-:W-:Y:S01]  /*00e0*/  UISETP.GE.U32.AND UP0, UPT, UR8, 0x2, UPT ;  /* 0x000000020800788c */ /* 0x000fe2000bf06070 */
[----:B------:R-:W-:Y:S01]  /*00f0*/  ISETP.NE.AND P0, PT, R7, RZ, PT ;  /* 0x000000ff0700720c */ /* 0x000fe20003f05270 */
[----:B0-----:R-:W-:-:S06]  /*0100*/  ULEA UR4, UR5, UR4, 0x18 ;  /* 0x0000000405047291 */ /* 0x001fcc000f8ec0ff */
[----:B------:R-:W-:-:S05]  /*0110*/  LEA R5, R7, UR4, 0x2 ;  /* 0x0000000407057c11 */ /* 0x000fca000f8e10ff */
[----:B--2---:R0:W-:Y:S01]  /*0120*/  STS [R5], R0 ;  /* 0x0000000005007388 */ /* 0x0041e20000000800 */
[----:B------:R-:W-:Y:S06]  /*0130*/  BAR.SYNC.DEFER_BLOCKING 0x0 ;  /* 0x0000000000007b1d */ /* 0x000fec0000010000 */
[----:B------:R-:W-:Y:S05]  /*0140*/  BRA.U !UP0, `(.L_x_9) ;  /* 0x0000000108347547 */ /* 0x000fea000b800000 */
[----:B0-----:R-:W-:-:S07]  /*0150*/  HFMA2 R0, -RZ, RZ, 0, 5.9604644775390625e-08 ;  /* 0x00000001ff007431 */ /* 0x001fce00000001ff */
.L_x_10:
[----:B------:R-:W-:-:S05]  /*0160*/  IMAD.SHL.U32 R8, R0, 0x2, RZ ;  /* 0x0000000200087824 */ /* 0x000fca00078e00ff */
[----:B------:R-:W-:-:S04]  /*0170*/  IADD3 R2, PT, PT, R8, -0x1, RZ ;  /* 0xffffffff08027810 */ /* 0x000fc80007ffe0ff */
[----:B------:R-:W-:-:S13]  /*0180*/  LOP3.LUT P1, RZ, R2, R7, RZ, 0xc0, !PT ;  /* 0x0000000702ff7212 */ /* 0x000fda000782c0ff */
[----:B------:R-:W-:Y:S01]  /*0190*/  @!P1 IMAD R2, R0, 0x4, R5 ;  /* 0x0000000400029824 */ /* 0x000fe200078e0205 */
[----:B------:R-:W-:Y:S01]  /*01a0*/  @!P1 LDS R3, [R5] ;  /* 0x0000000005039984 */ /* 0x000fe20000000800 */
[----:B------:R-:W-:-:S04]  /*01b0*/  IMAD.MOV.U32 R0, RZ, RZ, R8 ;  /* 0x000000ffff007224 */ /* 0x000fc800078e0008 */
[----:B------:R-:W0:Y:S02]  /*01c0*/  @!P1 LDS R2, [R2] ;  /* 0x0000000002029984 */ /* 0x000e240000000800 */
[----:B0-----:R-:W-:-:S05]  /*01d0*/  @!P1 IADD3 R4, PT, PT, R2, R3, RZ ;  /* 0x0000000302049210 */ /* 0x001fca0007ffe0ff */
[----:B------:R1:W-:Y:S01]  /*01e0*/  @!P1 STS [R5], R4 ;  /* 0x0000000405009388 */ /* 0x0003e20000000800 */
[----:B------:R-:W-:Y:S01]  /*01f0*/  BAR.SYNC.DEFER_BLOCKING 0x0 ;  /* 0x0000000000007b1d */ /* 0x000fe20000010000 */
[----:B------:R-:W-:-:S13]  /*0200*/  ISETP.GE.U32.AND P1, PT, R8, UR8, PT ;  /* 0x0000000808007c0c */ /* 0x000fda000bf26070 */
[----:B-1----:R-:W-:Y:S05]  /*0210*/  @!P1 BRA `(.L_x_10) ;  /* 0xfffffffc00d09947 */ /* 0x002fea000383ffff */
.L_x_9:
        /* <DEDUP_REMOVED lines=9> */
.L_x_11:
        /* <DEDUP_REMOVED lines=13> */
.L_x_15:


//--------------------- .nv.shared._Z7reduce3PiiS_ --------------------------
	.section	.nv.shared._Z7reduce3PiiS_,"aw",@nobits
	.sectionflags	@""
	.align	16
	.zero		1024


//--------------------- .nv.shared.reserved.0     --------------------------
	.section	.nv.shared.reserved.0,"aw",@nobits
	.weak		__nv_reservedSMEM_offset_0_alias
	.size		__nv_reservedSMEM_offset_0_alias, 0, 64
	.other		__nv_reservedSMEM_offset_0_alias,@"STO_CUDA_RESERVED_SHARED STV_DEFAULT"
__nv_reservedSMEM_offset_0_alias:
	.zero		0
	.zero		64


//--------------------- .nv.shared._Z7reduce2PiiS_ --------------------------
	.section	.nv.shared._Z7reduce2PiiS_,"aw",@nobits
	.sectionflags	@""
	.align	16
	.zero		1024


//--------------------- .nv.shared._Z7reduce1PiiS_ --------------------------
	.section	.nv.shared._Z7reduce1PiiS_,"aw",@nobits
	.sectionflags	@""
	.align	16
	.zero		1024


//--------------------- .nv.shared._Z7reduce0PiiS_ --------------------------
	.section	.nv.shared._Z7reduce0PiiS_,"aw",@nobits
	.sectionflags	@""
	.align	16
	.zero		1024


//--------------------- .nv.constant0._Z7reduce3PiiS_ --------------------------
	.section	.nv.constant0._Z7reduce3PiiS_,"a",@progbits
	.sectionflags	@""
	.align	4
.nv.constant0._Z7reduce3PiiS_:
	.zero		920


//--------------------- .nv.constant0._Z7reduce2PiiS_ --------------------------
	.section	.nv.constant0._Z7reduce2PiiS_,"a",@progbits
	.sectionflags	@""
	.align	4
.nv.constant0._Z7reduce2PiiS_:
	.zero		920


//--------------------- .nv.constant0._Z7reduce1PiiS_ --------------------------
	.section	.nv.constant0._Z7reduce1PiiS_,"a",@progbits
	.sectionflags	@""
	.align	4
.nv.constant0._Z7reduce1PiiS_:
	.zero		920


//--------------------- .nv.constant0._Z7reduce0PiiS_ --------------------------
	.section	.nv.constant0._Z7reduce0PiiS_,"a",@progbits
	.sectionflags	@""
	.align	4
.nv.constant0._Z7reduce0PiiS_:
	.zero		920


//--------------------- SYMBOLS --------------------------

	.type		.nv.reservedSmem.offset0,@object
	.size		.nv.reservedSmem.offset0,0x4
	.type		.nv.reservedSmem.cap,@object
	.size		.nv.reservedSmem.cap,0x4
